//
// Generated by NVIDIA NVVM Compiler
//
// Compiler Build ID: CL-36424714
// Cuda compilation tools, release 13.0, V13.0.88
// Based on NVVM 20.0.0
//

.version 9.0
.target sm_100
.address_size 64

	// .globl	_Z17doMultiplicationsP7_matrixS0_Piii

.visible .entry _Z17doMultiplicationsP7_matrixS0_Piii(
	.param .u64 .ptr .align 1 _Z17doMultiplicationsP7_matrixS0_Piii_param_0,
	.param .u64 .ptr .align 1 _Z17doMultiplicationsP7_matrixS0_Piii_param_1,
	.param .u64 .ptr .align 1 _Z17doMultiplicationsP7_matrixS0_Piii_param_2,
	.param .u32 _Z17doMultiplicationsP7_matrixS0_Piii_param_3,
	.param .u32 _Z17doMultiplicationsP7_matrixS0_Piii_param_4
)
{
	.reg .pred 	%p<3>;
	.reg .b32 	%r<26>;
	.reg .b64 	%rd<17>;

	ld.param.u64 	%rd5, [_Z17doMultiplicationsP7_matrixS0_Piii_param_0];
	ld.param.u64 	%rd6, [_Z17doMultiplicationsP7_matrixS0_Piii_param_1];
	ld.param.u64 	%rd4, [_Z17doMultiplicationsP7_matrixS0_Piii_param_2];
	ld.param.u32 	%r10, [_Z17doMultiplicationsP7_matrixS0_Piii_param_3];
	ld.param.u32 	%r11, [_Z17doMultiplicationsP7_matrixS0_Piii_param_4];
	cvta.to.global.u64 	%rd1, %rd6;
	cvta.to.global.u64 	%rd2, %rd5;
	mov.u32 	%r12, %ctaid.x;
	mov.u32 	%r1, %ntid.x;
	mov.u32 	%r13, %tid.x;
	mad.lo.s32 	%r25, %r12, %r1, %r13;
	ld.global.u32 	%r24, [%rd1];
	setp.ge.s32 	%p1, %r25, %r24;
	@%p1 bra 	$L__BB0_3;
	ld.global.u32 	%r14, [%rd2];
	mul.lo.s32 	%r15, %r14, %r10;
	mad.lo.s32 	%r4, %r15, %r24, %r11;
	mov.u32 	%r16, %nctaid.x;
	mul.lo.s32 	%r5, %r1, %r16;
	cvta.to.global.u64 	%rd3, %rd4;
$L__BB0_2:
	ld.global.u64 	%rd7, [%rd2+8];
	cvta.to.global.u64 	%rd8, %rd7;
	ld.global.u32 	%r17, [%rd2];
	mad.lo.s32 	%r18, %r17, %r10, %r11;
	mul.wide.s32 	%rd9, %r18, 4;
	add.s64 	%rd10, %rd8, %rd9;
	ld.global.u32 	%r19, [%rd10];
	ld.global.u64 	%rd11, [%rd1+8];
	cvta.to.global.u64 	%rd12, %rd11;
	mad.lo.s32 	%r20, %r24, %r11, %r25;
	mul.wide.s32 	%rd13, %r20, 4;
	add.s64 	%rd14, %rd12, %rd13;
	ld.global.u32 	%r21, [%rd14];
	mul.lo.s32 	%r22, %r21, %r19;
	mad.lo.s32 	%r23, %r17, %r25, %r4;
	mul.wide.s32 	%rd15, %r23, 4;
	add.s64 	%rd16, %rd3, %rd15;
	st.global.u32 	[%rd16], %r22;
	add.s32 	%r25, %r25, %r5;
	ld.global.u32 	%r24, [%rd1];
	setp.lt.s32 	%p2, %r25, %r24;
	@%p2 bra 	$L__BB0_2;
$L__BB0_3:
	ret;

}
	// .globl	_Z6doAddsP7_matrixS0_PiS0_
.visible .entry _Z6doAddsP7_matrixS0_PiS0_(
	.param .u64 .ptr .align 1 _Z6doAddsP7_matrixS0_PiS0__param_0,
	.param .u64 .ptr .align 1 _Z6doAddsP7_matrixS0_PiS0__param_1,
	.param .u64 .ptr .align 1 _Z6doAddsP7_matrixS0_PiS0__param_2,
	.param .u64 .ptr .align 1 _Z6doAddsP7_matrixS0_PiS0__param_3
)
{
	.reg .pred 	%p<13>;
	.reg .b32 	%r<133>;
	.reg .b64 	%rd<115>;

	ld.param.u64 	%rd5, [_Z6doAddsP7_matrixS0_PiS0__param_0];
	ld.param.u64 	%rd6, [_Z6doAddsP7_matrixS0_PiS0__param_2];
	ld.param.u64 	%rd7, [_Z6doAddsP7_matrixS0_PiS0__param_3];
	cvta.to.global.u64 	%rd1, %rd6;
	cvta.to.global.u64 	%rd2, %rd7;
	cvta.to.global.u64 	%rd8, %rd5;
	mov.u32 	%r25, %ctaid.x;
	mov.u32 	%r1, %ntid.x;
	mov.u32 	%r26, %tid.x;
	mad.lo.s32 	%r127, %r25, %r1, %r26;
	ld.global.u32 	%r3, [%rd8];
	ld.global.v2.u32 	{%r27, %r28}, [%rd2];
	mul.lo.s32 	%r4, %r28, %r27;
	setp.ge.s32 	%p1, %r127, %r4;
	@%p1 bra 	$L__BB1_16;
	setp.lt.s32 	%p2, %r3, 1;
	@%p2 bra 	$L__BB1_16;
	and.b32  	%r5, %r3, 15;
	add.s32 	%r6, %r5, -1;
	and.b32  	%r7, %r3, 7;
	add.s32 	%r8, %r7, -1;
	and.b32  	%r9, %r3, 2147483632;
	and.b32  	%r10, %r3, 3;
	neg.s32 	%r11, %r9;
	add.s64 	%rd3, %rd1, 32;
	mov.u32 	%r29, %nctaid.x;
	mul.lo.s32 	%r12, %r1, %r29;
$L__BB1_3:
	setp.lt.u32 	%p3, %r3, 16;
	mul.lo.s32 	%r14, %r127, %r3;
	mov.b32 	%r131, 0;
	mov.u32 	%r128, %r14;
	mov.u32 	%r129, %r11;
	@%p3 bra 	$L__BB1_5;
$L__BB1_4:
	.pragma "nounroll";
	mul.wide.s32 	%rd9, %r128, 4;
	add.s64 	%rd10, %rd3, %rd9;
	ld.global.u32 	%r31, [%rd10+-32];
	ld.global.u64 	%rd11, [%rd2+8];
	cvta.to.global.u64 	%rd12, %rd11;
	mul.wide.s32 	%rd13, %r127, 4;
	add.s64 	%rd14, %rd12, %rd13;
	ld.global.u32 	%r32, [%rd14];
	add.s32 	%r33, %r32, %r31;
	st.global.u32 	[%rd14], %r33;
	ld.global.u32 	%r34, [%rd10+-28];
	ld.global.u64 	%rd15, [%rd2+8];
	cvta.to.global.u64 	%rd16, %rd15;
	add.s64 	%rd17, %rd16, %rd13;
	ld.global.u32 	%r35, [%rd17];
	add.s32 	%r36, %r35, %r34;
	st.global.u32 	[%rd17], %r36;
	ld.global.u32 	%r37, [%rd10+-24];
	ld.global.u64 	%rd18, [%rd2+8];
	cvta.to.global.u64 	%rd19, %rd18;
	add.s64 	%rd20, %rd19, %rd13;
	ld.global.u32 	%r38, [%rd20];
	add.s32 	%r39, %r38, %r37;
	st.global.u32 	[%rd20], %r39;
	ld.global.u32 	%r40, [%rd10+-20];
	ld.global.u64 	%rd21, [%rd2+8];
	cvta.to.global.u64 	%rd22, %rd21;
	add.s64 	%rd23, %rd22, %rd13;
	ld.global.u32 	%r41, [%rd23];
	add.s32 	%r42, %r41, %r40;
	st.global.u32 	[%rd23], %r42;
	ld.global.u32 	%r43, [%rd10+-16];
	ld.global.u64 	%rd24, [%rd2+8];
	cvta.to.global.u64 	%rd25, %rd24;
	add.s64 	%rd26, %rd25, %rd13;
	ld.global.u32 	%r44, [%rd26];
	add.s32 	%r45, %r44, %r43;
	st.global.u32 	[%rd26], %r45;
	ld.global.u32 	%r46, [%rd10+-12];
	ld.global.u64 	%rd27, [%rd2+8];
	cvta.to.global.u64 	%rd28, %rd27;
	add.s64 	%rd29, %rd28, %rd13;
	ld.global.u32 	%r47, [%rd29];
	add.s32 	%r48, %r47, %r46;
	st.global.u32 	[%rd29], %r48;
	ld.global.u32 	%r49, [%rd10+-8];
	ld.global.u64 	%rd30, [%rd2+8];
	cvta.to.global.u64 	%rd31, %rd30;
	add.s64 	%rd32, %rd31, %rd13;
	ld.global.u32 	%r50, [%rd32];
	add.s32 	%r51, %r50, %r49;
	st.global.u32 	[%rd32], %r51;
	ld.global.u32 	%r52, [%rd10+-4];
	ld.global.u64 	%rd33, [%rd2+8];
	cvta.to.global.u64 	%rd34, %rd33;
	add.s64 	%rd35, %rd34, %rd13;
	ld.global.u32 	%r53, [%rd35];
	add.s32 	%r54, %r53, %r52;
	st.global.u32 	[%rd35], %r54;
	ld.global.u32 	%r55, [%rd10];
	ld.global.u64 	%rd36, [%rd2+8];
	cvta.to.global.u64 	%rd37, %rd36;
	add.s64 	%rd38, %rd37, %rd13;
	ld.global.u32 	%r56, [%rd38];
	add.s32 	%r57, %r56, %r55;
	st.global.u32 	[%rd38], %r57;
	ld.global.u32 	%r58, [%rd10+4];
	ld.global.u64 	%rd39, [%rd2+8];
	cvta.to.global.u64 	%rd40, %rd39;
	add.s64 	%rd41, %rd40, %rd13;
	ld.global.u32 	%r59, [%rd41];
	add.s32 	%r60, %r59, %r58;
	st.global.u32 	[%rd41], %r60;
	ld.global.u32 	%r61, [%rd10+8];
	ld.global.u64 	%rd42, [%rd2+8];
	cvta.to.global.u64 	%rd43, %rd42;
	add.s64 	%rd44, %rd43, %rd13;
	ld.global.u32 	%r62, [%rd44];
	add.s32 	%r63, %r62, %r61;
	st.global.u32 	[%rd44], %r63;
	ld.global.u32 	%r64, [%rd10+12];
	ld.global.u64 	%rd45, [%rd2+8];
	cvta.to.global.u64 	%rd46, %rd45;
	add.s64 	%rd47, %rd46, %rd13;
	ld.global.u32 	%r65, [%rd47];
	add.s32 	%r66, %r65, %r64;
	st.global.u32 	[%rd47], %r66;
	ld.global.u32 	%r67, [%rd10+16];
	ld.global.u64 	%rd48, [%rd2+8];
	cvta.to.global.u64 	%rd49, %rd48;
	add.s64 	%rd50, %rd49, %rd13;
	ld.global.u32 	%r68, [%rd50];
	add.s32 	%r69, %r68, %r67;
	st.global.u32 	[%rd50], %r69;
	ld.global.u32 	%r70, [%rd10+20];
	ld.global.u64 	%rd51, [%rd2+8];
	cvta.to.global.u64 	%rd52, %rd51;
	add.s64 	%rd53, %rd52, %rd13;
	ld.global.u32 	%r71, [%rd53];
	add.s32 	%r72, %r71, %r70;
	st.global.u32 	[%rd53], %r72;
	ld.global.u32 	%r73, [%rd10+24];
	ld.global.u64 	%rd54, [%rd2+8];
	cvta.to.global.u64 	%rd55, %rd54;
	add.s64 	%rd56, %rd55, %rd13;
	ld.global.u32 	%r74, [%rd56];
	add.s32 	%r75, %r74, %r73;
	st.global.u32 	[%rd56], %r75;
	ld.global.u32 	%r76, [%rd10+28];
	ld.global.u64 	%rd57, [%rd2+8];
	cvta.to.global.u64 	%rd58, %rd57;
	add.s64 	%rd59, %rd58, %rd13;
	ld.global.u32 	%r77, [%rd59];
	add.s32 	%r78, %r77, %r76;
	st.global.u32 	[%rd59], %r78;
	add.s32 	%r129, %r129, 16;
	add.s32 	%r128, %r128, 16;
	setp.eq.s32 	%p4, %r129, 0;
	mov.u32 	%r131, %r9;
	@%p4 bra 	$L__BB1_5;
	bra.uni 	$L__BB1_4;
$L__BB1_5:
	setp.eq.s32 	%p5, %r5, 0;
	@%p5 bra 	$L__BB1_15;
	setp.lt.u32 	%p6, %r6, 7;
	@%p6 bra 	$L__BB1_8;
	add.s32 	%r79, %r131, %r14;
	mul.wide.s32 	%rd60, %r79, 4;
	add.s64 	%rd61, %rd1, %rd60;
	ld.global.u32 	%r80, [%rd61];
	ld.global.u64 	%rd62, [%rd2+8];
	cvta.to.global.u64 	%rd63, %rd62;
	mul.wide.s32 	%rd64, %r127, 4;
	add.s64 	%rd65, %rd63, %rd64;
	ld.global.u32 	%r81, [%rd65];
	add.s32 	%r82, %r81, %r80;
	st.global.u32 	[%rd65], %r82;
	ld.global.u32 	%r83, [%rd61+4];
	ld.global.u64 	%rd66, [%rd2+8];
	cvta.to.global.u64 	%rd67, %rd66;
	add.s64 	%rd68, %rd67, %rd64;
	ld.global.u32 	%r84, [%rd68];
	add.s32 	%r85, %r84, %r83;
	st.global.u32 	[%rd68], %r85;
	ld.global.u32 	%r86, [%rd61+8];
	ld.global.u64 	%rd69, [%rd2+8];
	cvta.to.global.u64 	%rd70, %rd69;
	add.s64 	%rd71, %rd70, %rd64;
	ld.global.u32 	%r87, [%rd71];
	add.s32 	%r88, %r87, %r86;
	st.global.u32 	[%rd71], %r88;
	ld.global.u32 	%r89, [%rd61+12];
	ld.global.u64 	%rd72, [%rd2+8];
	cvta.to.global.u64 	%rd73, %rd72;
	add.s64 	%rd74, %rd73, %rd64;
	ld.global.u32 	%r90, [%rd74];
	add.s32 	%r91, %r90, %r89;
	st.global.u32 	[%rd74], %r91;
	ld.global.u32 	%r92, [%rd61+16];
	ld.global.u64 	%rd75, [%rd2+8];
	cvta.to.global.u64 	%rd76, %rd75;
	add.s64 	%rd77, %rd76, %rd64;
	ld.global.u32 	%r93, [%rd77];
	add.s32 	%r94, %r93, %r92;
	st.global.u32 	[%rd77], %r94;
	ld.global.u32 	%r95, [%rd61+20];
	ld.global.u64 	%rd78, [%rd2+8];
	cvta.to.global.u64 	%rd79, %rd78;
	add.s64 	%rd80, %rd79, %rd64;
	ld.global.u32 	%r96, [%rd80];
	add.s32 	%r97, %r96, %r95;
	st.global.u32 	[%rd80], %r97;
	ld.global.u32 	%r98, [%rd61+24];
	ld.global.u64 	%rd81, [%rd2+8];
	cvta.to.global.u64 	%rd82, %rd81;
	add.s64 	%rd83, %rd82, %rd64;
	ld.global.u32 	%r99, [%rd83];
	add.s32 	%r100, %r99, %r98;
	st.global.u32 	[%rd83], %r100;
	ld.global.u32 	%r101, [%rd61+28];
	ld.global.u64 	%rd84, [%rd2+8];
	cvta.to.global.u64 	%rd85, %rd84;
	add.s64 	%rd86, %rd85, %rd64;
	ld.global.u32 	%r102, [%rd86];
	add.s32 	%r103, %r102, %r101;
	st.global.u32 	[%rd86], %r103;
	add.s32 	%r131, %r131, 8;
$L__BB1_8:
	setp.eq.s32 	%p7, %r7, 0;
	@%p7 bra 	$L__BB1_15;
	setp.lt.u32 	%p8, %r8, 3;
	@%p8 bra 	$L__BB1_11;
	add.s32 	%r104, %r131, %r14;
	mul.wide.s32 	%rd87, %r104, 4;
	add.s64 	%rd88, %rd1, %rd87;
	ld.global.u32 	%r105, [%rd88];
	ld.global.u64 	%rd89, [%rd2+8];
	cvta.to.global.u64 	%rd90, %rd89;
	mul.wide.s32 	%rd91, %r127, 4;
	add.s64 	%rd92, %rd90, %rd91;
	ld.global.u32 	%r106, [%rd92];
	add.s32 	%r107, %r106, %r105;
	st.global.u32 	[%rd92], %r107;
	ld.global.u32 	%r108, [%rd88+4];
	ld.global.u64 	%rd93, [%rd2+8];
	cvta.to.global.u64 	%rd94, %rd93;
	add.s64 	%rd95, %rd94, %rd91;
	ld.global.u32 	%r109, [%rd95];
	add.s32 	%r110, %r109, %r108;
	st.global.u32 	[%rd95], %r110;
	ld.global.u32 	%r111, [%rd88+8];
	ld.global.u64 	%rd96, [%rd2+8];
	cvta.to.global.u64 	%rd97, %rd96;
	add.s64 	%rd98, %rd97, %rd91;
	ld.global.u32 	%r112, [%rd98];
	add.s32 	%r113, %r112, %r111;
	st.global.u32 	[%rd98], %r113;
	ld.global.u32 	%r114, [%rd88+12];
	ld.global.u64 	%rd99, [%rd2+8];
	cvta.to.global.u64 	%rd100, %rd99;
	add.s64 	%rd101, %rd100, %rd91;
	ld.global.u32 	%r115, [%rd101];
	add.s32 	%r116, %r115, %r114;
	st.global.u32 	[%rd101], %r116;
	add.s32 	%r131, %r131, 4;
$L__BB1_11:
	setp.eq.s32 	%p9, %r10, 0;
	@%p9 bra 	$L__BB1_15;
	setp.eq.s32 	%p10, %r10, 1;
	add.s32 	%r117, %r131, %r14;
	mul.wide.s32 	%rd102, %r117, 4;
	add.s64 	%rd4, %rd1, %rd102;
	ld.global.u32 	%r118, [%rd4];
	ld.global.u64 	%rd103, [%rd2+8];
	cvta.to.global.u64 	%rd104, %rd103;
	mul.wide.s32 	%rd105, %r127, 4;
	add.s64 	%rd106, %rd104, %rd105;
	ld.global.u32 	%r119, [%rd106];
	add.s32 	%r120, %r119, %r118;
	st.global.u32 	[%rd106], %r120;
	@%p10 bra 	$L__BB1_15;
	setp.eq.s32 	%p11, %r10, 2;
	ld.global.u32 	%r121, [%rd4+4];
	ld.global.u64 	%rd107, [%rd2+8];
	cvta.to.global.u64 	%rd108, %rd107;
	add.s64 	%rd110, %rd108, %rd105;
	ld.global.u32 	%r122, [%rd110];
	add.s32 	%r123, %r122, %r121;
	st.global.u32 	[%rd110], %r123;
	@%p11 bra 	$L__BB1_15;
	ld.global.u32 	%r124, [%rd4+8];
	ld.global.u64 	%rd111, [%rd2+8];
	cvta.to.global.u64 	%rd112, %rd111;
	add.s64 	%rd114, %rd112, %rd105;
	ld.global.u32 	%r125, [%rd114];
	add.s32 	%r126, %r125, %r124;
	st.global.u32 	[%rd114], %r126;
$L__BB1_15:
	add.s32 	%r127, %r127, %r12;
	setp.lt.s32 	%p12, %r127, %r4;
	@%p12 bra 	$L__BB1_3;
$L__BB1_16:
	ret;

}


// ===== COMPILED SASS (sm_100) =====

	.target	sm_100

	.elftype	@"ET_EXEC"


//--------------------- .note.nv.tkinfo           --------------------------
	.section	.note.nv.tkinfo,"",@"SHT_NOTE"
	.sectionflags	@"SHF_NOTE_NV_TKINFO"
	.tkinfo
        /*0018*/ 	.word	0x00000002
        /*0030*/ 	.string	""
        /*0030*/ 	.string	"ptxas"
        /*0030*/ 	.string	"Cuda compilation tools, release 13.0, V13.0.88"
        /*0030*/ 	.string	"Build cuda_13.0.r13.0/compiler.36424714_0"
        /*0030*/ 	.string	"-arch sm_100 -m 64 "



//--------------------- .note.nv.cuinfo           --------------------------
	.section	.note.nv.cuinfo,"",@"SHT_NOTE"
	.sectionflags	@"SHF_NOTE_NV_CUINFO"
        /*0018*/ 	.short	0x0002
        /*001a*/ 	.short	0x0064
        /*001c*/ 	.short	0x0082
	.zero		2


//--------------------- .nv.info                  --------------------------
	.section	.nv.info,"",@"SHT_CUDA_INFO"
	.align	4


	//----- nvinfo : EIATTR_REGCOUNT
	.align		4
        /*0000*/ 	.byte	0x04, 0x2f
        /*0002*/ 	.short	(.L_1 - .L_0)
	.align		4
.L_0:
        /*0004*/ 	.word	index@(_Z17doMultiplicationsP7_matrixS0_Piii)
        /*0008*/ 	.word	0x00000016


	//----- nvinfo : EIATTR_FRAME_SIZE
	.align		4
.L_1:
        /*000c*/ 	.byte	0x04, 0x11
        /*000e*/ 	.short	(.L_3 - .L_2)
	.align		4
.L_2:
        /*0010*/ 	.word	index@(_Z17doMultiplicationsP7_matrixS0_Piii)
        /*0014*/ 	.word	0x00000000


	//----- nvinfo : EIATTR_REGCOUNT
	.align		4
.L_3:
        /*0018*/ 	.byte	0x04, 0x2f
        /*001a*/ 	.short	(.L_5 - .L_4)
	.align		4
.L_4:
        /*001c*/ 	.word	index@(_Z6doAddsP7_matrixS0_PiS0_)
        /*0020*/ 	.word	0x0000001e


	//----- nvinfo : EIATTR_FRAME_SIZE
	.align		4
.L_5:
        /*0024*/ 	.byte	0x04, 0x11
        /*0026*/ 	.short	(.L_7 - .L_6)
	.align		4
.L_6:
        /*0028*/ 	.word	index@(_Z6doAddsP7_matrixS0_PiS0_)
        /*002c*/ 	.word	0x00000000


	//----- nvinfo : EIATTR_MIN_STACK_SIZE
	.align		4
.L_7:
        /*0030*/ 	.byte	0x04, 0x12
        /*0032*/ 	.short	(.L_9 - .L_8)
	.align		4
.L_8:
        /*0034*/ 	.word	index@(_Z6doAddsP7_matrixS0_PiS0_)
        /*0038*/ 	.word	0x00000000


	//----- nvinfo : EIATTR_MIN_STACK_SIZE
	.align		4
.L_9:
        /*003c*/ 	.byte	0x04, 0x12
        /*003e*/ 	.short	(.L_11 - .L_10)
	.align		4
.L_10:
        /*0040*/ 	.word	index@(_Z17doMultiplicationsP7_matrixS0_Piii)
        /*0044*/ 	.word	0x00000000
.L_11:


//--------------------- .nv.compat                --------------------------
	.section	.nv.compat,"",@"SHT_CUDA_COMPAT_INFO"
	.align	4
        /*0000*/ 	.byte	0x02, 0x09, 0x00, 0x00, 0x02, 0x02, 0x01, 0x00, 0x02, 0x05, 0x05, 0x00, 0x03, 0x07, 0x01, 0x01
        /*0010*/ 	.byte	0x02, 0x03, 0x00, 0x00, 0x02, 0x06, 0x01, 0x00, 0x04, 0x0b, 0x08, 0x00, 0x09, 0x00, 0x00, 0x00
        /*0020*/ 	.byte	0x00, 0x00, 0x00, 0x00


//--------------------- .nv.info._Z6doAddsP7_matrixS0_PiS0_ --------------------------
	.section	.nv.info._Z6doAddsP7_matrixS0_PiS0_,"",@"SHT_CUDA_INFO"
	.sectionflags	@""
	.align	4


	//----- nvinfo : EIATTR_CUDA_API_VERSION
	.align		4
        /*0000*/ 	.byte	0x04, 0x37
        /*0002*/ 	.short	(.L_13 - .L_12)
.L_12:
        /*0004*/ 	.word	0x00000082


	//----- nvinfo : EIATTR_KPARAM_INFO
	.align		4
.L_13:
        /*0008*/ 	.byte	0x04, 0x17
        /*000a*/ 	.short	(.L_15 - .L_14)
.L_14:
        /*000c*/ 	.word	0x00000000
        /*0010*/ 	.short	0x0003
        /*0012*/ 	.short	0x0018
        /*0014*/ 	.byte	0x00, 0xf5, 0x21, 0x00


	//----- nvinfo : EIATTR_KPARAM_INFO
	.align		4
.L_15:
        /*0018*/ 	.byte	0x04, 0x17
        /*001a*/ 	.short	(.L_17 - .L_16)
.L_16:
        /*001c*/ 	.word	0x00000000
        /*0020*/ 	.short	0x0002
        /*0022*/ 	.short	0x0010
        /*0024*/ 	.byte	0x00, 0xf5, 0x21, 0x00


	//----- nvinfo : EIATTR_KPARAM_INFO
	.align		4
.L_17:
        /*0028*/ 	.byte	0x04, 0x17
        /*002a*/ 	.short	(.L_19 - .L_18)
.L_18:
        /*002c*/ 	.word	0x00000000
        /*0030*/ 	.short	0x0001
        /*0032*/ 	.short	0x0008
        /*0034*/ 	.byte	0x00, 0xf5, 0x21, 0x00


	//----- nvinfo : EIATTR_KPARAM_INFO
	.align		4
.L_19:
        /*0038*/ 	.byte	0x04, 0x17
        /*003a*/ 	.short	(.L_21 - .L_20)
.L_20:
        /*003c*/ 	.word	0x00000000
        /*0040*/ 	.short	0x0000
        /*0042*/ 	.short	0x0000
        /*0044*/ 	.byte	0x00, 0xf5, 0x21, 0x00


	//----- nvinfo : EIATTR_SPARSE_MMA_MASK
	.align		4
.L_21:
        /*0048*/ 	.byte	0x03, 0x50
        /*004a*/ 	.short	0x0000


	//----- nvinfo : EIATTR_MAXREG_COUNT
	.align		4
        /*004c*/ 	.byte	0x03, 0x1b
        /*004e*/ 	.short	0x00ff


	//----- nvinfo : EIATTR_MERCURY_ISA_VERSION
	.align		4
        /*0050*/ 	.byte	0x03, 0x5f
        /*0052*/ 	.short	0x0101


	//----- nvinfo : EIATTR_VRC_CTA_INIT_COUNT
	.align		4
        /*0054*/ 	.byte	0x02, 0x4a
	.zero		1
	.zero		1


	//----- nvinfo : EIATTR_EXIT_INSTR_OFFSETS
	.align		4
        /*0058*/ 	.byte	0x04, 0x1c
        /*005a*/ 	.short	(.L_23 - .L_22)


	//   ....[0]....
.L_22:
        /*005c*/ 	.word	0x000000a0


	//   ....[1]....
        /*0060*/ 	.word	0x000000e0


	//   ....[2]....
        /*0064*/ 	.word	0x00001030


	//----- nvinfo : EIATTR_CRS_STACK_SIZE
	.align		4
.L_23:
        /*0068*/ 	.byte	0x04, 0x1e
        /*006a*/ 	.short	(.L_25 - .L_24)
.L_24:
        /*006c*/ 	.word	0x00000000


	//----- nvinfo : EIATTR_CBANK_PARAM_SIZE
	.align		4
.L_25:
        /*0070*/ 	.byte	0x03, 0x19
        /*0072*/ 	.short	0x0020


	//----- nvinfo : EIATTR_PARAM_CBANK
	.align		4
        /*0074*/ 	.byte	0x04, 0x0a
        /*0076*/ 	.short	(.L_27 - .L_26)
	.align		4
.L_26:
        /*0078*/ 	.word	index@(.nv.constant0._Z6doAddsP7_matrixS0_PiS0_)
        /*007c*/ 	.short	0x0380
        /*007e*/ 	.short	0x0020


	//----- nvinfo : EIATTR_SW_WAR
	.align		4
.L_27:
        /*0080*/ 	.byte	0x04, 0x36
        /*0082*/ 	.short	(.L_29 - .L_28)
.L_28:
        /*0084*/ 	.word	0x00000008
.L_29:


//--------------------- .nv.info._Z17doMultiplicationsP7_matrixS0_Piii --------------------------
	.section	.nv.info._Z17doMultiplicationsP7_matrixS0_Piii,"",@"SHT_CUDA_INFO"
	.sectionflags	@""
	.align	4


	//----- nvinfo : EIATTR_CUDA_API_VERSION
	.align		4
        /*0000*/ 	.byte	0x04, 0x37
        /*0002*/ 	.short	(.L_31 - .L_30)
.L_30:
        /*0004*/ 	.word	0x00000082


	//----- nvinfo : EIATTR_KPARAM_INFO
	.align		4
.L_31:
        /*0008*/ 	.byte	0x04, 0x17
        /*000a*/ 	.short	(.L_33 - .L_32)
.L_32:
        /*000c*/ 	.word	0x00000000
        /*0010*/ 	.short	0x0004
        /*0012*/ 	.short	0x001c
        /*0014*/ 	.byte	0x00, 0xf0, 0x11, 0x00


	//----- nvinfo : EIATTR_KPARAM_INFO
	.align		4
.L_33:
        /*0018*/ 	.byte	0x04, 0x17
        /*001a*/ 	.short	(.L_35 - .L_34)
.L_34:
        /*001c*/ 	.word	0x00000000
        /*0020*/ 	.short	0x0003
        /*0022*/ 	.short	0x0018
        /*0024*/ 	.byte	0x00, 0xf0, 0x11, 0x00


	//----- nvinfo : EIATTR_KPARAM_INFO
	.align		4
.L_35:
        /*0028*/ 	.byte	0x04, 0x17
        /*002a*/ 	.short	(.L_37 - .L_36)
.L_36:
        /*002c*/ 	.word	0x00000000
        /*0030*/ 	.short	0x0002
        /*0032*/ 	.short	0x0010
        /*0034*/ 	.byte	0x00, 0xf5, 0x21, 0x00


	//----- nvinfo : EIATTR_KPARAM_INFO
	.align		4
.L_37:
        /*0038*/ 	.byte	0x04, 0x17
        /*003a*/ 	.short	(.L_39 - .L_38)
.L_38:
        /*003c*/ 	.word	0x00000000
        /*0040*/ 	.short	0x0001
        /*0042*/ 	.short	0x0008
        /*0044*/ 	.byte	0x00, 0xf5, 0x21, 0x00


	//----- nvinfo : EIATTR_KPARAM_INFO
	.align		4
.L_39:
        /*0048*/ 	.byte	0x04, 0x17
        /*004a*/ 	.short	(.L_41 - .L_40)
.L_40:
        /*004c*/ 	.word	0x00000000
        /*0050*/ 	.short	0x0000
        /*0052*/ 	.short	0x0000
        /*0054*/ 	.byte	0x00, 0xf5, 0x21, 0x00


	//----- nvinfo : EIATTR_SPARSE_MMA_MASK
	.align		4
.L_41:
        /*0058*/ 	.byte	0x03, 0x50
        /*005a*/ 	.short	0x0000


	//----- nvinfo : EIATTR_MAXREG_COUNT
	.align		4
        /*005c*/ 	.byte	0x03, 0x1b
        /*005e*/ 	.short	0x00ff


	//----- nvinfo : EIATTR_MERCURY_ISA_VERSION
	.align		4
        /*0060*/ 	.byte	0x03, 0x5f
        /*0062*/ 	.short	0x0101


	//----- nvinfo : EIATTR_VRC_CTA_INIT_COUNT
	.align		4
        /*0064*/ 	.byte	0x02, 0x4a
	.zero		1
	.zero		1


	//----- nvinfo : EIATTR_EXIT_INSTR_OFFSETS
	.align		4
        /*0068*/ 	.byte	0x04, 0x1c
        /*006a*/ 	.short	(.L_43 - .L_42)


	//   ....[0]....
.L_42:
        /*006c*/ 	.word	0x00000090


	//   ....[1]....
        /*0070*/ 	.word	0x00000240


	//----- nvinfo : EIATTR_CRS_STACK_SIZE
	.align		4
.L_43:
        /*0074*/ 	.byte	0x04, 0x1e
        /*0076*/ 	.short	(.L_45 - .L_44)
.L_44:
        /*0078*/ 	.word	0x00000000


	//----- nvinfo : EIATTR_CBANK_PARAM_SIZE
	.align		4
.L_45:
        /*007c*/ 	.byte	0x03, 0x19
        /*007e*/ 	.short	0x0020


	//----- nvinfo : EIATTR_PARAM_CBANK
	.align		4
        /*0080*/ 	.byte	0x04, 0x0a
        /*0082*/ 	.short	(.L_47 - .L_46)
	.align		4
.L_46:
        /*0084*/ 	.word	index@(.nv.constant0._Z17doMultiplicationsP7_matrixS0_Piii)
        /*0088*/ 	.short	0x0380
        /*008a*/ 	.short	0x0020


	//----- nvinfo : EIATTR_SW_WAR
	.align		4
.L_47:
        /*008c*/ 	.byte	0x04, 0x36
        /*008e*/ 	.short	(.L_49 - .L_48)
.L_48:
        /*0090*/ 	.word	0x00000008
.L_49:


//--------------------- .nv.callgraph             --------------------------
	.section	.nv.callgraph,"",@"SHT_CUDA_CALLGRAPH"
	.align	4
	.sectionentsize	8
	.align		4
        /*0000*/ 	.word	0x00000000
	.align		4
        /*0004*/ 	.word	0xffffffff
	.align		4
        /*0008*/ 	.word	0x00000000
	.align		4
        /*000c*/ 	.word	0xfffffffe
	.align		4
        /*0010*/ 	.word	0x00000000
	.align		4
        /*0014*/ 	.word	0xfffffffd
	.align		4
        /*0018*/ 	.word	0x00000000
	.align		4
        /*001c*/ 	.word	0xfffffffc


//--------------------- .text._Z6doAddsP7_matrixS0_PiS0_ --------------------------
	.section	.text._Z6doAddsP7_matrixS0_PiS0_,"ax",@progbits
	.align	128
        .global         _Z6doAddsP7_matrixS0_PiS0_
        .type           _Z6doAddsP7_matrixS0_PiS0_,@function
        .size           _Z6doAddsP7_matrixS0_PiS0_,(.L_x_9 - _Z6doAddsP7_matrixS0_PiS0_)
        .other          _Z6doAddsP7_matrixS0_PiS0_,@"STO_CUDA_ENTRY STV_DEFAULT"
_Z6doAddsP7_matrixS0_PiS0_:
.text._Z6doAddsP7_matrixS0_PiS0_:
[----:B------:R-:W-:Y:S08]  /*0000*/  LDC R1, c[0x0][0x37c] ;  /* 0x0000df00ff017b82 */ /* 0x000ff00000000800 */
[----:B------:R-:W0:Y:S01]  /*0010*/  LDC.64 R2, c[0x0][0x398] ;  /* 0x0000e600ff027b82 */ /* 0x000e220000000a00 */
[----:B------:R-:W0:Y:S02]  /*0020*/  LDCU.64 UR6, c[0x0][0x358] ;  /* 0x00006b00ff0677ac */ /* 0x000e240008000a00 */
[----:B0-----:R-:W2:Y:S05]  /*0030*/  LDG.E.64 R2, desc[UR6][R2.64] ;  /* 0x0000000602027981 */ /* 0x001eaa000c1e1b00 */
[----:B------:R-:W0:Y:S01]  /*0040*/  S2UR UR4, SR_CTAID.X ;  /* 0x00000000000479c3 */ /* 0x000e220000002500 */
[----:B------:R-:W0:Y:S07]  /*0050*/  S2R R7, SR_TID.X ;  /* 0x0000000000077919 */ /* 0x000e2e0000002100 */
[----:B------:R-:W0:Y:S02]  /*0060*/  LDC R8, c[0x0][0x360] ;  /* 0x0000d800ff087b82 */ /* 0x000e240000000800 */
[----:B0-----:R-:W-:-:S02]  /*0070*/  IMAD R7, R8, UR4, R7 ;  /* 0x0000000408077c24 */ /* 0x001fc4000f8e0207 */
[----:B--2---:R-:W-:-:S05]  /*0080*/  IMAD R0, R2, R3, RZ ;  /* 0x0000000302007224 */ /* 0x004fca00078e02ff */
[----:B------:R-:W-:-:S13]  /*0090*/  ISETP.GE.AND P0, PT, R7, R0, PT ;  /* 0x000000000700720c */ /* 0x000fda0003f06270 */
[----:B------:R-:W-:Y:S05]  /*00a0*/  @P0 EXIT ;  /* 0x000000000000094d */ /* 0x000fea0003800000 */
[----:B------:R-:W0:Y:S02]  /*00b0*/  LDC.64 R2, c[0x0][0x380] ;  /* 0x0000e000ff027b82 */ /* 0x000e240000000a00 */
[----:B0-----:R-:W2:Y:S02]  /*00c0*/  LDG.E R2, desc[UR6][R2.64] ;  /* 0x0000000602027981 */ /* 0x001ea4000c1e1900 */
[----:B--2---:R-:W-:-:S13]  /*00d0*/  ISETP.GE.AND P0, PT, R2, 0x1, PT ;  /* 0x000000010200780c */ /* 0x004fda0003f06270 */
[----:B------:R-:W-:Y:S05]  /*00e0*/  @!P0 EXIT ;  /* 0x000000000000894d */ /* 0x000fea0003800000 */
[----:B------:R-:W0:Y:S01]  /*00f0*/  LDCU.64 UR4, c[0x0][0x390] ;  /* 0x00007200ff0477ac */ /* 0x000e220008000a00 */
[C---:B------:R-:W-:Y:S02]  /*0100*/  LOP3.LUT R3, R2.reuse, 0xf, RZ, 0xc0, !PT ;  /* 0x0000000f02037812 */ /* 0x040fe400078ec0ff */
[----:B------:R-:W-:Y:S01]  /*0110*/  LOP3.LUT R4, R2, 0x7, RZ, 0xc0, !PT ;  /* 0x0000000702047812 */ /* 0x000fe200078ec0ff */
[----:B------:R-:W1:Y:S01]  /*0120*/  LDCU UR8, c[0x0][0x370] ;  /* 0x00006e00ff0877ac */ /* 0x000e620008000800 */
[----:B------:R-:W-:Y:S02]  /*0130*/  IADD3 R5, PT, PT, R3, -0x1, RZ ;  /* 0xffffffff03057810 */ /* 0x000fe40007ffe0ff */
[----:B------:R-:W-:Y:S02]  /*0140*/  IADD3 R6, PT, PT, R4, -0x1, RZ ;  /* 0xffffffff04067810 */ /* 0x000fe40007ffe0ff */
[----:B------:R-:W-:Y:S02]  /*0150*/  ISETP.GE.U32.AND P0, PT, R5, 0x7, PT ;  /* 0x000000070500780c */ /* 0x000fe40003f06070 */
[----:B------:R-:W-:-:S02]  /*0160*/  LOP3.LUT R5, R2, 0x7ffffff0, RZ, 0xc0, !PT ;  /* 0x7ffffff002057812 */ /* 0x000fc400078ec0ff */
[----:B------:R-:W-:Y:S02]  /*0170*/  ISETP.GE.U32.AND P1, PT, R6, 0x3, PT ;  /* 0x000000030600780c */ /* 0x000fe40003f26070 */
[----:B------:R-:W-:Y:S02]  /*0180*/  LOP3.LUT R6, R2, 0x3, RZ, 0xc0, !PT ;  /* 0x0000000302067812 */ /* 0x000fe400078ec0ff */
[----:B------:R-:W-:Y:S01]  /*0190*/  IADD3 R9, PT, PT, -R5, RZ, RZ ;  /* 0x000000ff05097210 */ /* 0x000fe20007ffe1ff */
[----:B0-----:R-:W-:Y:S01]  /*01a0*/  UIADD3 UR4, UP0, UPT, UR4, 0x20, URZ ;  /* 0x0000002004047890 */ /* 0x001fe2000ff1e0ff */
[----:B-1----:R-:W-:-:S03]  /*01b0*/  IMAD R8, R8, UR8, RZ ;  /* 0x0000000808087c24 */ /* 0x002fc6000f8e02ff */
[----:B------:R-:W-:-:S12]  /*01c0*/  UIADD3.X UR5, UPT, UPT, URZ, UR5, URZ, UP0, !UPT ;  /* 0x00000005ff057290 */ /* 0x000fd800087fe4ff */
.L_x_5:
[C---:B------:R-:W-:Y:S01]  /*01d0*/  ISETP.GE.U32.AND P2, PT, R2.reuse, 0x10, PT ;  /* 0x000000100200780c */ /* 0x040fe20003f46070 */
[----:B------:R-:W-:Y:S02]  /*01e0*/  IMAD R10, R2, R7, RZ ;  /* 0x00000007020a7224 */ /* 0x000fe400078e02ff */
[----:B------:R-:W-:-:S10]  /*01f0*/  IMAD.MOV.U32 R11, RZ, RZ, RZ ;  /* 0x000000ffff0b7224 */ /* 0x000fd400078e00ff */
[----:B01234-:R-:W-:Y:S05]  /*0200*/  @!P2 BRA `(.L_x_0) ;  /* 0x0000000400aca947 */ /* 0x01ffea0003800000 */
[----:B------:R-:W-:Y:S02]  /*0210*/  MOV R11, R10 ;  /* 0x0000000a000b7202 */ /* 0x000fe40000000f00 */
[----:B------:R-:W-:-:S07]  /*0220*/  MOV R20, R9 ;  /* 0x0000000900147202 */ /* 0x000fce0000000f00 */
.L_x_1:
[----:B------:R-:W0:Y:S02]  /*0230*/  LDC.64 R14, c[0x0][0x398] ;  /* 0x0000e600ff0e7b82 */ /* 0x000e240000000a00 */
[----:B01----:R-:W2:Y:S01]  /*0240*/  LDG.E.64 R12, desc[UR6][R14.64+0x8] ;  /* 0x000008060e0c7981 */ /* 0x003ea2000c1e1b00 */
[----:B------:R-:W-:Y:S01]  /*0250*/  MOV R17, UR5 ;  /* 0x0000000500117c02 */ /* 0x000fe20008000f00 */
[----:B------:R-:W-:-:S04]  /*0260*/  IMAD.U32 R16, RZ, RZ, UR4 ;  /* 0x00000004ff107e24 */ /* 0x000fc8000f8e00ff */
[----:B------:R-:W-:-:S04]  /*0270*/  IMAD.WIDE R16, R11, 0x4, R16 ;  /* 0x000000040b107825 */ /* 0x000fc800078e0210 */
[----:B--2---:R-:W-:Y:S02]  /*0280*/  IMAD.WIDE R22, R7, 0x4, R12 ;  /* 0x0000000407167825 */ /* 0x004fe400078e020c */
[----:B------:R-:W2:Y:S04]  /*0290*/  LDG.E R12, desc[UR6][R16.64+-0x20] ;  /* 0xffffe006100c7981 */ /* 0x000ea8000c1e1900 */
[----:B------:R-:W2:Y:S02]  /*02a0*/  LDG.E R13, desc[UR6][R22.64] ;  /* 0x00000006160d7981 */ /* 0x000ea4000c1e1900 */
[----:B--2---:R-:W-:-:S05]  /*02b0*/  IADD3 R21, PT, PT, R12, R13, RZ ;  /* 0x0000000d0c157210 */ /* 0x004fca0007ffe0ff */
[----:B------:R0:W-:Y:S04]  /*02c0*/  STG.E desc[UR6][R22.64], R21 ;  /* 0x0000001516007986 */ /* 0x0001e8000c101906 */
[----:B------:R-:W2:Y:S04]  /*02d0*/  LDG.E.64 R12, desc[UR6][R14.64+0x8] ;  /* 0x000008060e0c7981 */ /* 0x000ea8000c1e1b00 */
[----:B------:R-:W3:Y:S01]  /*02e0*/  LDG.E R18, desc[UR6][R16.64+-0x1c] ;  /* 0xffffe40610127981 */ /* 0x000ee2000c1e1900 */
[----:B--2---:R-:W-:-:S05]  /*02f0*/  IMAD.WIDE R12, R7, 0x4, R12 ;  /* 0x00000004070c7825 */ /* 0x004fca00078e020c */
[----:B------:R-:W3:Y:S02]  /*0300*/  LDG.E R19, desc[UR6][R12.64] ;  /* 0x000000060c137981 */ /* 0x000ee4000c1e1900 */
[----:B---3--:R-:W-:-:S05]  /*0310*/  IMAD.IADD R25, R18, 0x1, R19 ;  /* 0x0000000112197824 */ /* 0x008fca00078e0213 */
[----:B------:R1:W-:Y:S04]  /*0320*/  STG.E desc[UR6][R12.64], R25 ;  /* 0x000000190c007986 */ /* 0x0003e8000c101906 */
[----:B------:R-:W2:Y:S04]  /*0330*/  LDG.E.64 R18, desc[UR6][R14.64+0x8] ;  /* 0x000008060e127981 */ /* 0x000ea8000c1e1b00 */
[----:B------:R-:W3:Y:S01]  /*0340*/  LDG.E R24, desc[UR6][R16.64+-0x18] ;  /* 0xffffe80610187981 */ /* 0x000ee2000c1e1900 */
[----:B--2---:R-:W-:-:S05]  /*0350*/  IMAD.WIDE R18, R7, 0x4, R18 ;  /* 0x0000000407127825 */ /* 0x004fca00078e0212 */
[----:B------:R-:W3:Y:S02]  /*0360*/  LDG.E R27, desc[UR6][R18.64] ;  /* 0x00000006121b7981 */ /* 0x000ee4000c1e1900 */
[----:B---3--:R-:W-:-:S05]  /*0370*/  IADD3 R27, PT, PT, R24, R27, RZ ;  /* 0x0000001b181b7210 */ /* 0x008fca0007ffe0ff */
[----:B------:R2:W-:Y:S04]  /*0380*/  STG.E desc[UR6][R18.64], R27 ;  /* 0x0000001b12007986 */ /* 0x0005e8000c101906 */
[----:B0-----:R-:W3:Y:S04]  /*0390*/  LDG.E.64 R22, desc[UR6][R14.64+0x8] ;  /* 0x000008060e167981 */ /* 0x001ee8000c1e1b00 */
[----:B------:R-:W4:Y:S01]  /*03a0*/  LDG.E R21, desc[UR6][R16.64+-0x14] ;  /* 0xffffec0610157981 */ /* 0x000f22000c1e1900 */
[----:B---3--:R-:W-:-:S05]  /*03b0*/  IMAD.WIDE R22, R7, 0x4, R22 ;  /* 0x0000000407167825 */ /* 0x008fca00078e0216 */
[----:B------:R-:W4:Y:S02]  /*03c0*/  LDG.E R24, desc[UR6][R22.64] ;  /* 0x0000000616187981 */ /* 0x000f24000c1e1900 */
[----:B----4-:R-:W-:-:S05]  /*03d0*/  IADD3 R21, PT, PT, R21, R24, RZ ;  /* 0x0000001815157210 */ /* 0x010fca0007ffe0ff */
[----:B------:R0:W-:Y:S04]  /*03e0*/  STG.E desc[UR6][R22.64], R21 ;  /* 0x0000001516007986 */ /* 0x0001e8000c101906 */
[----:B-1----:R-:W3:Y:S04]  /*03f0*/  LDG.E.64 R12, desc[UR6][R14.64+0x8] ;  /* 0x000008060e0c7981 */ /* 0x002ee8000c1e1b00 */
[----:B------:R-:W4:Y:S01]  /*0400*/  LDG.E R24, desc[UR6][R16.64+-0x10] ;  /* 0xfffff00610187981 */ /* 0x000f22000c1e1900 */
[----:B---3--:R-:W-:-:S05]  /*0410*/  IMAD.WIDE R12, R7, 0x4, R12 ;  /* 0x00000004070c7825 */ /* 0x008fca00078e020c */
[----:B------:R-:W4:Y:S02]  /*0420*/  LDG.E R25, desc[UR6][R12.64] ;  /* 0x000000060c197981 */ /* 0x000f24000c1e1900 */
[----:B----4-:R-:W-:-:S05]  /*0430*/  IMAD.IADD R25, R24, 0x1, R25 ;  /* 0x0000000118197824 */ /* 0x010fca00078e0219 */
[----:B------:R1:W-:Y:S04]  /*0440*/  STG.E desc[UR6][R12.64], R25 ;  /* 0x000000190c007986 */ /* 0x0003e8000c101906 */
[----:B--2---:R-:W2:Y:S04]  /*0450*/  LDG.E.64 R18, desc[UR6][R14.64+0x8] ;  /* 0x000008060e127981 */ /* 0x004ea8000c1e1b00 */
        /* <DEDUP_REMOVED lines=15> */
[----:B----4-:R-:W-:-:S05]  /*0550*/  IADD3 R25, PT, PT, R24, R25, RZ ;  /* 0x0000001918197210 */ /* 0x010fca0007ffe0ff */
[----:B------:R1:W-:Y:S04]  /*0560*/  STG.E desc[UR6][R12.64], R25 ;  /* 0x000000190c007986 */ /* 0x0003e8000c101906 */
[----:B--2---:R-:W2:Y:S04]  /*0570*/  LDG.E.64 R18, desc[UR6][R14.64+0x8] ;  /* 0x000008060e127981 */ /* 0x004ea8000c1e1b00 */
[----:B------:R-:W3:Y:S01]  /*0580*/  LDG.E R24, desc[UR6][R16.64] ;  /* 0x0000000610187981 */ /* 0x000ee2000c1e1900 */
[----:B--2---:R-:W-:-:S05]  /*0590*/  IMAD.WIDE R18, R7, 0x4, R18 ;  /* 0x0000000407127825 */ /* 0x004fca00078e0212 */
[----:B------:R-:W3:Y:S02]  /*05a0*/  LDG.E R27, desc[UR6][R18.64] ;  /* 0x00000006121b7981 */ /* 0x000ee4000c1e1900 */
[----:B---3--:R-:W-:-:S05]  /*05b0*/  IMAD.IADD R27, R24, 0x1, R27 ;  /* 0x00000001181b7824 */ /* 0x008fca00078e021b */
        /* <DEDUP_REMOVED lines=23> */
[----:B----4-:R-:W-:-:S05]  /*0730*/  IMAD.IADD R21, R21, 0x1, R24 ;  /* 0x0000000115157824 */ /* 0x010fca00078e0218 */
        /* <DEDUP_REMOVED lines=13> */
[----:B0-----:R-:W2:Y:S04]  /*0810*/  LDG.E.64 R22, desc[UR6][R14.64+0x8] ;  /* 0x000008060e167981 */ /* 0x001ea8000c1e1b00 */
[----:B------:R-:W3:Y:S01]  /*0820*/  LDG.E R21, desc[UR6][R16.64+0x1c] ;  /* 0x00001c0610157981 */ /* 0x000ee2000c1e1900 */
[----:B--2---:R-:W-:-:S05]  /*0830*/  IMAD.WIDE R22, R7, 0x4, R22 ;  /* 0x0000000407167825 */ /* 0x004fca00078e0216 */
[----:B------:R-:W3:Y:S01]  /*0840*/  LDG.E R24, desc[UR6][R22.64] ;  /* 0x0000000616187981 */ /* 0x000ee2000c1e1900 */
[----:B------:R-:W-:-:S05]  /*0850*/  VIADD R20, R20, 0x10 ;  /* 0x0000001014147836 */ /* 0x000fca0000000000 */
[----:B------:R-:W-:Y:S02]  /*0860*/  ISETP.NE.AND P2, PT, R20, RZ, PT ;  /* 0x000000ff1400720c */ /* 0x000fe40003f45270 */
[----:B------:R-:W-:Y:S02]  /*0870*/  IADD3 R11, PT, PT, R11, 0x10, RZ ;  /* 0x000000100b0b7810 */ /* 0x000fe40007ffe0ff */
[----:B---3--:R-:W-:-:S05]  /*0880*/  IADD3 R21, PT, PT, R21, R24, RZ ;  /* 0x0000001815157210 */ /* 0x008fca0007ffe0ff */
[----:B------:R1:W-:Y:S04]  /*0890*/  STG.E desc[UR6][R22.64], R21 ;  /* 0x0000001516007986 */ /* 0x0003e8000c101906 */
[----:B------:R-:W-:Y:S05]  /*08a0*/  @P2 BRA `(.L_x_1) ;  /* 0xfffffff800602947 */ /* 0x000fea000383ffff */
[----:B------:R-:W-:-:S07]  /*08b0*/  MOV R11, R5 ;  /* 0x00000005000b7202 */ /* 0x000fce0000000f00 */
.L_x_0:
[----:B------:R-:W-:-:S13]  /*08c0*/  ISETP.NE.AND P2, PT, R3, RZ, PT ;  /* 0x000000ff0300720c */ /* 0x000fda0003f45270 */
[----:B------:R-:W-:Y:S05]  /*08d0*/  @!P2 BRA `(.L_x_2) ;  /* 0x0000000400c8a947 */ /* 0x000fea0003800000 */
[----:B------:R-:W-:Y:S01]  /*08e0*/  ISETP.NE.AND P2, PT, R4, RZ, PT ;  /* 0x000000ff0400720c */ /* 0x000fe20003f45270 */
[----:B------:R-:W-:-:S12]  /*08f0*/  @!P0 BRA `(.L_x_3) ;  /* 0x0000000000d48947 */ /* 0x000fd80003800000 */
[----:B------:R-:W1:Y:S08]  /*0900*/  LDC.64 R14, c[0x0][0x398] ;  /* 0x0000e600ff0e7b82 */ /* 0x000e700000000a00 */
[----:B------:R-:W0:Y:S01]  /*0910*/  LDC.64 R16, c[0x0][0x390] ;  /* 0x0000e400ff107b82 */ /* 0x000e220000000a00 */
[----:B-1----:R-:W2:Y:S01]  /*0920*/  LDG.E.64 R12, desc[UR6][R14.64+0x8] ;  /* 0x000008060e0c7981 */ /* 0x002ea2000c1e1b00 */
[----:B------:R-:W-:-:S05]  /*0930*/  IADD3 R19, PT, PT, R10, R11, RZ ;  /* 0x0000000b0a137210 */ /* 0x000fca0007ffe0ff */
[----:B0-----:R-:W-:-:S05]  /*0940*/  IMAD.WIDE R16, R19, 0x4, R16 ;  /* 0x0000000413107825 */ /* 0x001fca00078e0210 */
        /* <DEDUP_REMOVED lines=44> */
[----:B------:R-:W4:Y:S01]  /*0c10*/  LDG.E R25, desc[UR6][R18.64] ;  /* 0x0000000612197981 */ /* 0x000f22000c1e1900 */
[----:B------:R-:W-:Y:S01]  /*0c20*/  VIADD R11, R11, 0x8 ;  /* 0x000000080b0b7836 */ /* 0x000fe20000000000 */
[----:B----4-:R-:W-:-:S05]  /*0c30*/  IADD3 R25, PT, PT, R22, R25, RZ ;  /* 0x0000001916197210 */ /* 0x010fca0007ffe0ff */
[----:B------:R2:W-:Y:S02]  /*0c40*/  STG.E desc[UR6][R18.64], R25 ;  /* 0x0000001912007986 */ /* 0x0005e4000c101906 */
.L_x_3:
[----:B------:R-:W-:Y:S05]  /*0c50*/  @!P2 BRA `(.L_x_2) ;  /* 0x0000000000e8a947 */ /* 0x000fea0003800000 */
[----:B------:R-:W-:Y:S01]  /*0c60*/  ISETP.NE.AND P2, PT, R6, RZ, PT ;  /* 0x000000ff0600720c */ /* 0x000fe20003f45270 */
[----:B------:R-:W-:-:S12]  /*0c70*/  @!P1 BRA `(.L_x_4) ;  /* 0x0000000000749947 */ /* 0x000fd80003800000 */
[----:B------:R-:W0:Y:S08]  /*0c80*/  LDC.64 R14, c[0x0][0x398] ;  /* 0x0000e600ff0e7b82 */ /* 0x000e300000000a00 */
[----:B-12---:R-:W1:Y:S01]  /*0c90*/  LDC.64 R12, c[0x0][0x390] ;  /* 0x0000e400ff0c7b82 */ /* 0x006e620000000a00 */
[----:B0-----:R-:W2:Y:S01]  /*0ca0*/  LDG.E.64 R16, desc[UR6][R14.64+0x8] ;  /* 0x000008060e107981 */ /* 0x001ea2000c1e1b00 */
[----:B------:R-:W-:-:S05]  /*0cb0*/  IADD3 R19, PT, PT, R10, R11, RZ ;  /* 0x0000000b0a137210 */ /* 0x000fca0007ffe0ff */
[----:B-1----:R-:W-:-:S05]  /*0cc0*/  IMAD.WIDE R12, R19, 0x4, R12 ;  /* 0x00000004130c7825 */ /* 0x002fca00078e020c */
        /* <DEDUP_REMOVED lines=12> */
[----:B------:R-:W4:Y:S01]  /*0d90*/  LDG.E R22, desc[UR6][R12.64+0x8] ;  /* 0x000008060c167981 */ /* 0x000f22000c1e1900 */
[----:B--2---:R-:W-:-:S05]  /*0da0*/  IMAD.WIDE R20, R7, 0x4, R20 ;  /* 0x0000000407147825 */ /* 0x004fca00078e0214 */
[----:B------:R-:W4:Y:S02]  /*0db0*/  LDG.E R27, desc[UR6][R20.64] ;  /* 0x00000006141b7981 */ /* 0x000f24000c1e1900 */
[----:B----4-:R-:W-:-:S05]  /*0dc0*/  IMAD.IADD R27, R22, 0x1, R27 ;  /* 0x00000001161b7824 */ /* 0x010fca00078e021b */
[----:B------:R3:W-:Y:S04]  /*0dd0*/  STG.E desc[UR6][R20.64], R27 ;  /* 0x0000001b14007986 */ /* 0x0007e8000c101906 */
[----:B0-----:R-:W2:Y:S04]  /*0de0*/  LDG.E.64 R16, desc[UR6][R14.64+0x8] ;  /* 0x000008060e107981 */ /* 0x001ea8000c1e1b00 */
[----:B------:R-:W4:Y:S01]  /*0df0*/  LDG.E R22, desc[UR6][R12.64+0xc] ;  /* 0x00000c060c167981 */ /* 0x000f22000c1e1900 */
[----:B--2---:R-:W-:-:S05]  /*0e00*/  IMAD.WIDE R16, R7, 0x4, R16 ;  /* 0x0000000407107825 */ /* 0x004fca00078e0210 */
[----:B------:R-:W4:Y:S01]  /*0e10*/  LDG.E R23, desc[UR6][R16.64] ;  /* 0x0000000610177981 */ /* 0x000f22000c1e1900 */
[----:B------:R-:W-:Y:S02]  /*0e20*/  IADD3 R11, PT, PT, R11, 0x4, RZ ;  /* 0x000000040b0b7810 */ /* 0x000fe40007ffe0ff */
[----:B----4-:R-:W-:-:S05]  /*0e30*/  IADD3 R23, PT, PT, R22, R23, RZ ;  /* 0x0000001716177210 */ /* 0x010fca0007ffe0ff */
[----:B------:R3:W-:Y:S02]  /*0e40*/  STG.E desc[UR6][R16.64], R23 ;  /* 0x0000001710007986 */ /* 0x0007e4000c101906 */
.L_x_4:
[----:B------:R-:W-:Y:S05]  /*0e50*/  @!P2 BRA `(.L_x_2) ;  /* 0x000000000068a947 */ /* 0x000fea0003800000 */
[----:B-12---:R-:W0:Y:S08]  /*0e60*/  LDC.64 R12, c[0x0][0x398] ;  /* 0x0000e600ff0c7b82 */ /* 0x006e300000000a00 */
[----:B---3--:R-:W1:Y:S01]  /*0e70*/  LDC.64 R16, c[0x0][0x390] ;  /* 0x0000e400ff107b82 */ /* 0x008e620000000a00 */
[----:B0-----:R-:W2:Y:S01]  /*0e80*/  LDG.E.64 R14, desc[UR6][R12.64+0x8] ;  /* 0x000008060c0e7981 */ /* 0x001ea2000c1e1b00 */
[----:B------:R-:W-:-:S05]  /*0e90*/  IADD3 R11, PT, PT, R10, R11, RZ ;  /* 0x0000000b0a0b7210 */ /* 0x000fca0007ffe0ff */
[----:B-1----:R-:W-:-:S05]  /*0ea0*/  IMAD.WIDE R10, R11, 0x4, R16 ;  /* 0x000000040b0a7825 */ /* 0x002fca00078e0210 */
[----:B------:R-:W3:Y:S01]  /*0eb0*/  LDG.E R16, desc[UR6][R10.64] ;  /* 0x000000060a107981 */ /* 0x000ee2000c1e1900 */
[----:B--2---:R-:W-:-:S05]  /*0ec0*/  IMAD.WIDE R14, R7, 0x4, R14 ;  /* 0x00000004070e7825 */ /* 0x004fca00078e020e */
[----:B------:R-:W3:Y:S01]  /*0ed0*/  LDG.E R17, desc[UR6][R14.64] ;  /* 0x000000060e117981 */ /* 0x000ee2000c1e1900 */
[----:B------:R-:W-:Y:S01]  /*0ee0*/  ISETP.NE.AND P2, PT, R6, 0x1, PT ;  /* 0x000000010600780c */ /* 0x000fe20003f45270 */
[----:B---3--:R-:W-:-:S05]  /*0ef0*/  IMAD.IADD R17, R16, 0x1, R17 ;  /* 0x0000000110117824 */ /* 0x008fca00078e0211 */
[----:B------:R0:W-:Y:S07]  /*0f00*/  STG.E desc[UR6][R14.64], R17 ;  /* 0x000000110e007986 */ /* 0x0001ee000c101906 */
[----:B------:R-:W-:Y:S05]  /*0f10*/  @!P2 BRA `(.L_x_2) ;  /* 0x000000000038a947 */ /* 0x000fea0003800000 */
[----:B0-----:R-:W2:Y:S04]  /*0f20*/  LDG.E.64 R14, desc[UR6][R12.64+0x8] ;  /* 0x000008060c0e7981 */ /* 0x001ea8000c1e1b00 */
[----:B------:R-:W3:Y:S01]  /*0f30*/  LDG.E R16, desc[UR6][R10.64+0x4] ;  /* 0x000004060a107981 */ /* 0x000ee2000c1e1900 */
[----:B--2---:R-:W-:-:S05]  /*0f40*/  IMAD.WIDE R14, R7, 0x4, R14 ;  /* 0x00000004070e7825 */ /* 0x004fca00078e020e */
[----:B------:R-:W3:Y:S01]  /*0f50*/  LDG.E R17, desc[UR6][R14.64] ;  /* 0x000000060e117981 */ /* 0x000ee2000c1e1900 */
[----:B------:R-:W-:Y:S02]  /*0f60*/  ISETP.NE.AND P2, PT, R6, 0x2, PT ;  /* 0x000000020600780c */ /* 0x000fe40003f45270 */
[----:B---3--:R-:W-:-:S05]  /*0f70*/  IADD3 R17, PT, PT, R16, R17, RZ ;  /* 0x0000001110117210 */ /* 0x008fca0007ffe0ff */
[----:B------:R4:W-:Y:S06]  /*0f80*/  STG.E desc[UR6][R14.64], R17 ;  /* 0x000000110e007986 */ /* 0x0009ec000c101906 */
[----:B------:R-:W-:Y:S05]  /*0f90*/  @!P2 BRA `(.L_x_2) ;  /* 0x000000000018a947 */ /* 0x000fea0003800000 */
[----:B------:R-:W4:Y:S04]  /*0fa0*/  LDG.E.64 R12, desc[UR6][R12.64+0x8] ;  /* 0x000008060c0c7981 */ /* 0x000f28000c1e1b00 */
[----:B------:R-:W2:Y:S01]  /*0fb0*/  LDG.E R10, desc[UR6][R10.64+0x8] ;  /* 0x000008060a0a7981 */ /* 0x000ea2000c1e1900 */
[----:B----4-:R-:W-:-:S05]  /*0fc0*/  IMAD.WIDE R14, R7, 0x4, R12 ;  /* 0x00000004070e7825 */ /* 0x010fca00078e020c */
[----:B------:R-:W2:Y:S02]  /*0fd0*/  LDG.E R17, desc[UR6][R14.64] ;  /* 0x000000060e117981 */ /* 0x000ea4000c1e1900 */
[----:B--2---:R-:W-:-:S05]  /*0fe0*/  IADD3 R17, PT, PT, R10, R17, RZ ;  /* 0x000000110a117210 */ /* 0x004fca0007ffe0ff */
[----:B------:R0:W-:Y:S02]  /*0ff0*/  STG.E desc[UR6][R14.64], R17 ;  /* 0x000000110e007986 */ /* 0x0001e4000c101906 */
.L_x_2:
[----:B------:R-:W-:-:S04]  /*1000*/  IADD3 R7, PT, PT, R8, R7, RZ ;  /* 0x0000000708077210 */ /* 0x000fc80007ffe0ff */
[----:B------:R-:W-:-:S13]  /*1010*/  ISETP.GE.AND P2, PT, R7, R0, PT ;  /* 0x000000000700720c */ /* 0x000fda0003f46270 */
[----:B------:R-:W-:Y:S05]  /*1020*/  @!P2 BRA `(.L_x_5) ;  /* 0xfffffff00068a947 */ /* 0x000fea000383ffff */
[----:B------:R-:W-:Y:S05]  /*1030*/  EXIT ;  /* 0x000000000000794d */ /* 0x000fea0003800000 */
.L_x_6:
[----:B------:R-:W-:-:S00]  /*1040*/  BRA `(.L_x_6) ;  /* 0xfffffffc00fc7947 */ /* 0x000fc0000383ffff */
[----:B------:R-:W-:-:S00]  /*1050*/  NOP ;  /* 0x0000000000007918 */ /* 0x000fc00000000000 */
        /* <DEDUP_REMOVED lines=10> */
.L_x_9:


//--------------------- .text._Z17doMultiplicationsP7_matrixS0_Piii --------------------------
	.section	.text._Z17doMultiplicationsP7_matrixS0_Piii,"ax",@progbits
	.align	128
        .global         _Z17doMultiplicationsP7_matrixS0_Piii
        .type           _Z17doMultiplicationsP7_matrixS0_Piii,@function
        .size           _Z17doMultiplicationsP7_matrixS0_Piii,(.L_x_10 - _Z17doMultiplicationsP7_matrixS0_Piii)
        .other          _Z17doMultiplicationsP7_matrixS0_Piii,@"STO_CUDA_ENTRY STV_DEFAULT"
_Z17doMultiplicationsP7_matrixS0_Piii:
.text._Z17doMultiplicationsP7_matrixS0_Piii:
[----:B------:R-:W-:Y:S08]  /*0000*/  LDC R1, c[0x0][0x37c] ;  /* 0x0000df00ff017b82 */ /* 0x000ff00000000800 */
[----:B------:R-:W0:Y:S01]  /*0010*/  LDC.64 R4, c[0x0][0x388] ;  /* 0x0000e200ff047b82 */ /* 0x000e220000000a00 */
[----:B------:R-:W0:Y:S02]  /*0020*/  LDCU.64 UR4, c[0x0][0x358] ;  /* 0x00006b00ff0477ac */ /* 0x000e240008000a00 */
[----:B0-----:R-:W2:Y:S05]  /*0030*/  LDG.E R9, desc[UR4][R4.64] ;  /* 0x0000000404097981 */ /* 0x001eaa000c1e1900 */
[----:B------:R-:W0:Y:S01]  /*0040*/  S2UR UR6, SR_CTAID.X ;  /* 0x00000000000679c3 */ /* 0x000e220000002500 */
[----:B------:R-:W0:Y:S07]  /*0050*/  S2R R3, SR_TID.X ;  /* 0x0000000000037919 */ /* 0x000e2e0000002100 */
[----:B------:R-:W0:Y:S02]  /*0060*/  LDC R10, c[0x0][0x360] ;  /* 0x0000d800ff0a7b82 */ /* 0x000e240000000800 */
[----:B0-----:R-:W-:-:S05]  /*0070*/  IMAD R0, R10, UR6, R3 ;  /* 0x000000060a007c24 */ /* 0x001fca000f8e0203 */
[----:B--2---:R-:W-:-:S13]  /*0080*/  ISETP.GE.AND P0, PT, R0, R9, PT ;  /* 0x000000090000720c */ /* 0x004fda0003f06270 */
[----:B------:R-:W-:Y:S05]  /*0090*/  @P0 EXIT ;  /* 0x000000000000094d */ /* 0x000fea0003800000 */
[----:B------:R-:W0:Y:S08]  /*00a0*/  LDC.64 R6, c[0x0][0x380] ;  /* 0x0000e000ff067b82 */ /* 0x000e300000000a00 */
[----:B------:R-:W1:Y:S01]  /*00b0*/  LDC.64 R2, c[0x0][0x398] ;  /* 0x0000e600ff027b82 */ /* 0x000e620000000a00 */
[----:B0-----:R-:W1:Y:S01]  /*00c0*/  LDG.E R11, desc[UR4][R6.64] ;  /* 0x00000004060b7981 */ /* 0x001e62000c1e1900 */
[----:B------:R-:W0:Y:S01]  /*00d0*/  LDCU UR6, c[0x0][0x370] ;  /* 0x00006e00ff0677ac */ /* 0x000e220008000800 */
[----:B------:R-:W-:Y:S01]  /*00e0*/  MOV R8, R9 ;  /* 0x0000000900087202 */ /* 0x000fe20000000f00 */
[----:B0-----:R-:W-:-:S02]  /*00f0*/  IMAD R9, R10, UR6, RZ ;  /* 0x000000060a097c24 */ /* 0x001fc4000f8e02ff */
[----:B-1----:R-:W-:-:S04]  /*0100*/  IMAD R11, R11, R2, RZ ;  /* 0x000000020b0b7224 */ /* 0x002fc800078e02ff */
[----:B------:R-:W-:-:S07]  /*0110*/  IMAD R16, R8, R11, R3 ;  /* 0x0000000b08107224 */ /* 0x000fce00078e0203 */
.L_x_7:
[----:B------:R-:W2:Y:S04]  /*0120*/  LDG.E R17, desc[UR4][R6.64] ;  /* 0x0000000406117981 */ /* 0x000ea8000c1e1900 */
[----:B------:R-:W3:Y:S04]  /*0130*/  LDG.E.64 R12, desc[UR4][R4.64+0x8] ;  /* 0x00000804040c7981 */ /* 0x000ee8000c1e1b00 */
[----:B------:R-:W4:Y:S01]  /*0140*/  LDG.E.64 R10, desc[UR4][R6.64+0x8] ;  /* 0x00000804060a7981 */ /* 0x000f22000c1e1b00 */
[----:B------:R-:W-:Y:S02]  /*0150*/  IMAD R19, R8, R3, R0 ;  /* 0x0000000308137224 */ /* 0x000fe400078e0200 */
[----:B--2---:R-:W-:-:S02]  /*0160*/  IMAD R15, R17, R2, R3 ;  /* 0x00000002110f7224 */ /* 0x004fc400078e0203 */
[----:B---3--:R-:W-:-:S04]  /*0170*/  IMAD.WIDE R12, R19, 0x4, R12 ;  /* 0x00000004130c7825 */ /* 0x008fc800078e020c */
[----:B----4-:R-:W-:Y:S02]  /*0180*/  IMAD.WIDE R10, R15, 0x4, R10 ;  /* 0x000000040f0a7825 */ /* 0x010fe400078e020a */
[----:B------:R-:W2:Y:S01]  /*0190*/  LDG.E R13, desc[UR4][R12.64] ;  /* 0x000000040c0d7981 */ /* 0x000ea2000c1e1900 */
[----:B------:R-:W0:Y:S03]  /*01a0*/  LDC.64 R14, c[0x0][0x390] ;  /* 0x0000e400ff0e7b82 */ /* 0x000e260000000a00 */
[----:B------:R-:W2:Y:S01]  /*01b0*/  LDG.E R10, desc[UR4][R10.64] ;  /* 0x000000040a0a7981 */ /* 0x000ea2000c1e1900 */
[----:B------:R-:W-:-:S04]  /*01c0*/  IMAD R17, R17, R0, R16 ;  /* 0x0000000011117224 */ /* 0x000fc800078e0210 */
[----:B0-----:R-:W-:-:S04]  /*01d0*/  IMAD.WIDE R14, R17, 0x4, R14 ;  /* 0x00000004110e7825 */ /* 0x001fc800078e020e */
[----:B--2---:R-:W-:-:S05]  /*01e0*/  IMAD R17, R10, R13, RZ ;  /* 0x0000000d0a117224 */ /* 0x004fca00078e02ff */
[----:B------:R0:W-:Y:S04]  /*01f0*/  STG.E desc[UR4][R14.64], R17 ;  /* 0x000000110e007986 */ /* 0x0001e8000c101904 */
[----:B------:R-:W2:Y:S01]  /*0200*/  LDG.E R8, desc[UR4][R4.64] ;  /* 0x0000000404087981 */ /* 0x000ea2000c1e1900 */
[----:B------:R-:W-:-:S04]  /*0210*/  IADD3 R0, PT, PT, R9, R0, RZ ;  /* 0x0000000009007210 */ /* 0x000fc80007ffe0ff */
[----:B--2---:R-:W-:-:S13]  /*0220*/  ISETP.GE.AND P0, PT, R0, R8, PT ;  /* 0x000000080000720c */ /* 0x004fda0003f06270 */
[----:B0-----:R-:W-:Y:S05]  /*0230*/  @!P0 BRA `(.L_x_7) ;  /* 0xfffffffc00b88947 */ /* 0x001fea000383ffff */
[----:B------:R-:W-:Y:S05]  /*0240*/  EXIT ;  /* 0x000000000000794d */ /* 0x000fea0003800000 */
.L_x_8:
        /* <DEDUP_REMOVED lines=11> */
.L_x_10:


//--------------------- .nv.shared.reserved.0     --------------------------
	.section	.nv.shared.reserved.0,"aw",@nobits
	.weak		__nv_reservedSMEM_offset_0_alias
	.size		__nv_reservedSMEM_offset_0_alias, 0, 64
	.other		__nv_reservedSMEM_offset_0_alias,@"STO_CUDA_RESERVED_SHARED STV_DEFAULT"
__nv_reservedSMEM_offset_0_alias:
	.zero		0
	.zero		64


//--------------------- .nv.constant0._Z6doAddsP7_matrixS0_PiS0_ --------------------------
	.section	.nv.constant0._Z6doAddsP7_matrixS0_PiS0_,"a",@progbits
	.sectionflags	@""
	.align	4
.nv.constant0._Z6doAddsP7_matrixS0_PiS0_:
	.zero		928


//--------------------- .nv.constant0._Z17doMultiplicationsP7_matrixS0_Piii --------------------------
	.section	.nv.constant0._Z17doMultiplicationsP7_matrixS0_Piii,"a",@progbits
	.sectionflags	@""
	.align	4
.nv.constant0._Z17doMultiplicationsP7_matrixS0_Piii:
	.zero		928


//--------------------- SYMBOLS --------------------------

	.type		.nv.reservedSmem.offset0,@object
	.size		.nv.reservedSmem.offset0,0x4
